//
// Generated by NVIDIA NVVM Compiler
//
// Compiler Build ID: CL-36424714
// Cuda compilation tools, release 13.0, V13.0.88
// Based on NVVM 20.0.0
//

.version 9.0
.target sm_100
.address_size 64

	// .globl	_Z10addElementPfS_S_ii

.visible .entry _Z10addElementPfS_S_ii(
	.param .u64 .ptr .align 1 _Z10addElementPfS_S_ii_param_0,
	.param .u64 .ptr .align 1 _Z10addElementPfS_S_ii_param_1,
	.param .u64 .ptr .align 1 _Z10addElementPfS_S_ii_param_2,
	.param .u32 _Z10addElementPfS_S_ii_param_3,
	.param .u32 _Z10addElementPfS_S_ii_param_4
)
{
	.reg .pred 	%p<4>;
	.reg .b32 	%r<6>;
	.reg .b32 	%f<4>;
	.reg .b64 	%rd<11>;

	ld.param.u64 	%rd1, [_Z10addElementPfS_S_ii_param_0];
	ld.param.u64 	%rd2, [_Z10addElementPfS_S_ii_param_1];
	ld.param.u64 	%rd3, [_Z10addElementPfS_S_ii_param_2];
	ld.param.u32 	%r4, [_Z10addElementPfS_S_ii_param_3];
	ld.param.u32 	%r3, [_Z10addElementPfS_S_ii_param_4];
	mov.u32 	%r1, %ctaid.x;
	mov.u32 	%r2, %tid.x;
	setp.ge.s32 	%p1, %r1, %r4;
	setp.ge.s32 	%p2, %r2, %r3;
	or.pred  	%p3, %p1, %p2;
	@%p3 bra 	$L__BB0_2;
	cvta.to.global.u64 	%rd4, %rd1;
	cvta.to.global.u64 	%rd5, %rd2;
	cvta.to.global.u64 	%rd6, %rd3;
	mad.lo.s32 	%r5, %r3, %r1, %r2;
	mul.wide.u32 	%rd7, %r5, 4;
	add.s64 	%rd8, %rd4, %rd7;
	ld.global.f32 	%f1, [%rd8];
	add.s64 	%rd9, %rd5, %rd7;
	ld.global.f32 	%f2, [%rd9];
	add.f32 	%f3, %f1, %f2;
	add.s64 	%rd10, %rd6, %rd7;
	st.global.f32 	[%rd10], %f3;
$L__BB0_2:
	ret;

}


// ===== COMPILED SASS (sm_100) =====

	.target	sm_100

	.elftype	@"ET_EXEC"


//--------------------- .note.nv.tkinfo           --------------------------
	.section	.note.nv.tkinfo,"",@"SHT_NOTE"
	.sectionflags	@"SHF_NOTE_NV_TKINFO"
	.tkinfo
        /*0018*/ 	.word	0x00000002
        /*0030*/ 	.string	""
        /*0030*/ 	.string	"ptxas"
        /*0030*/ 	.string	"Cuda compilation tools, release 13.0, V13.0.88"
        /*0030*/ 	.string	"Build cuda_13.0.r13.0/compiler.36424714_0"
        /*0030*/ 	.string	"-arch sm_100 -m 64 "



//--------------------- .note.nv.cuinfo           --------------------------
	.section	.note.nv.cuinfo,"",@"SHT_NOTE"
	.sectionflags	@"SHF_NOTE_NV_CUINFO"
        /*0018*/ 	.short	0x0002
        /*001a*/ 	.short	0x0064
        /*001c*/ 	.short	0x0082
	.zero		2


//--------------------- .nv.info                  --------------------------
	.section	.nv.info,"",@"SHT_CUDA_INFO"
	.align	4


	//----- nvinfo : EIATTR_REGCOUNT
	.align		4
        /*0000*/ 	.byte	0x04, 0x2f
        /*0002*/ 	.short	(.L_1 - .L_0)
	.align		4
.L_0:
        /*0004*/ 	.word	index@(_Z10addElementPfS_S_ii)
        /*0008*/ 	.word	0x0000000c


	//----- nvinfo : EIATTR_FRAME_SIZE
	.align		4
.L_1:
        /*000c*/ 	.byte	0x04, 0x11
        /*000e*/ 	.short	(.L_3 - .L_2)
	.align		4
.L_2:
        /*0010*/ 	.word	index@(_Z10addElementPfS_S_ii)
        /*0014*/ 	.word	0x00000000


	//----- nvinfo : EIATTR_MIN_STACK_SIZE
	.align		4
.L_3:
        /*0018*/ 	.byte	0x04, 0x12
        /*001a*/ 	.short	(.L_5 - .L_4)
	.align		4
.L_4:
        /*001c*/ 	.word	index@(_Z10addElementPfS_S_ii)
        /*0020*/ 	.word	0x00000000
.L_5:


//--------------------- .nv.compat                --------------------------
	.section	.nv.compat,"",@"SHT_CUDA_COMPAT_INFO"
	.align	4
        /*0000*/ 	.byte	0x02, 0x09, 0x00, 0x00, 0x02, 0x02, 0x01, 0x00, 0x02, 0x05, 0x05, 0x00, 0x03, 0x07, 0x01, 0x01
        /*0010*/ 	.byte	0x02, 0x03, 0x00, 0x00, 0x02, 0x06, 0x01, 0x00, 0x04, 0x0b, 0x08, 0x00, 0x09, 0x00, 0x00, 0x00
        /*0020*/ 	.byte	0x00, 0x00, 0x00, 0x00


//--------------------- .nv.info._Z10addElementPfS_S_ii --------------------------
	.section	.nv.info._Z10addElementPfS_S_ii,"",@"SHT_CUDA_INFO"
	.sectionflags	@""
	.align	4


	//----- nvinfo : EIATTR_CUDA_API_VERSION
	.align		4
        /*0000*/ 	.byte	0x04, 0x37
        /*0002*/ 	.short	(.L_7 - .L_6)
.L_6:
        /*0004*/ 	.word	0x00000082


	//----- nvinfo : EIATTR_KPARAM_INFO
	.align		4
.L_7:
        /*0008*/ 	.byte	0x04, 0x17
        /*000a*/ 	.short	(.L_9 - .L_8)
.L_8:
        /*000c*/ 	.word	0x00000000
        /*0010*/ 	.short	0x0004
        /*0012*/ 	.short	0x001c
        /*0014*/ 	.byte	0x00, 0xf0, 0x11, 0x00


	//----- nvinfo : EIATTR_KPARAM_INFO
	.align		4
.L_9:
        /*0018*/ 	.byte	0x04, 0x17
        /*001a*/ 	.short	(.L_11 - .L_10)
.L_10:
        /*001c*/ 	.word	0x00000000
        /*0020*/ 	.short	0x0003
        /*0022*/ 	.short	0x0018
        /*0024*/ 	.byte	0x00, 0xf0, 0x11, 0x00


	//----- nvinfo : EIATTR_KPARAM_INFO
	.align		4
.L_11:
        /*0028*/ 	.byte	0x04, 0x17
        /*002a*/ 	.short	(.L_13 - .L_12)
.L_12:
        /*002c*/ 	.word	0x00000000
        /*0030*/ 	.short	0x0002
        /*0032*/ 	.short	0x0010
        /*0034*/ 	.byte	0x00, 0xf5, 0x21, 0x00


	//----- nvinfo : EIATTR_KPARAM_INFO
	.align		4
.L_13:
        /*0038*/ 	.byte	0x04, 0x17
        /*003a*/ 	.short	(.L_15 - .L_14)
.L_14:
        /*003c*/ 	.word	0x00000000
        /*0040*/ 	.short	0x0001
        /*0042*/ 	.short	0x0008
        /*0044*/ 	.byte	0x00, 0xf5, 0x21, 0x00


	//----- nvinfo : EIATTR_KPARAM_INFO
	.align		4
.L_15:
        /*0048*/ 	.byte	0x04, 0x17
        /*004a*/ 	.short	(.L_17 - .L_16)
.L_16:
        /*004c*/ 	.word	0x00000000
        /*0050*/ 	.short	0x0000
        /*0052*/ 	.short	0x0000
        /*0054*/ 	.byte	0x00, 0xf5, 0x21, 0x00


	//----- nvinfo : EIATTR_SPARSE_MMA_MASK
	.align		4
.L_17:
        /*0058*/ 	.byte	0x03, 0x50
        /*005a*/ 	.short	0x0000


	//----- nvinfo : EIATTR_MAXREG_COUNT
	.align		4
        /*005c*/ 	.byte	0x03, 0x1b
        /*005e*/ 	.short	0x00ff


	//----- nvinfo : EIATTR_MERCURY_ISA_VERSION
	.align		4
        /*0060*/ 	.byte	0x03, 0x5f
        /*0062*/ 	.short	0x0101


	//----- nvinfo : EIATTR_VRC_CTA_INIT_COUNT
	.align		4
        /*0064*/ 	.byte	0x02, 0x4a
	.zero		1
	.zero		1


	//----- nvinfo : EIATTR_EXIT_INSTR_OFFSETS
	.align		4
        /*0068*/ 	.byte	0x04, 0x1c
        /*006a*/ 	.short	(.L_19 - .L_18)


	//   ....[0]....
.L_18:
        /*006c*/ 	.word	0x00000060


	//   ....[1]....
        /*0070*/ 	.word	0x00000130


	//----- nvinfo : EIATTR_CBANK_PARAM_SIZE
	.align		4
.L_19:
        /*0074*/ 	.byte	0x03, 0x19
        /*0076*/ 	.short	0x0020


	//----- nvinfo : EIATTR_PARAM_CBANK
	.align		4
        /*0078*/ 	.byte	0x04, 0x0a
        /*007a*/ 	.short	(.L_21 - .L_20)
	.align		4
.L_20:
        /*007c*/ 	.word	index@(.nv.constant0._Z10addElementPfS_S_ii)
        /*0080*/ 	.short	0x0380
        /*0082*/ 	.short	0x0020


	//----- nvinfo : EIATTR_SW_WAR
	.align		4
.L_21:
        /*0084*/ 	.byte	0x04, 0x36
        /*0086*/ 	.short	(.L_23 - .L_22)
.L_22:
        /*0088*/ 	.word	0x00000008
.L_23:


//--------------------- .nv.callgraph             --------------------------
	.section	.nv.callgraph,"",@"SHT_CUDA_CALLGRAPH"
	.align	4
	.sectionentsize	8
	.align		4
        /*0000*/ 	.word	0x00000000
	.align		4
        /*0004*/ 	.word	0xffffffff
	.align		4
        /*0008*/ 	.word	0x00000000
	.align		4
        /*000c*/ 	.word	0xfffffffe
	.align		4
        /*0010*/ 	.word	0x00000000
	.align		4
        /*0014*/ 	.word	0xfffffffd
	.align		4
        /*0018*/ 	.word	0x00000000
	.align		4
        /*001c*/ 	.word	0xfffffffc


//--------------------- .text._Z10addElementPfS_S_ii --------------------------
	.section	.text._Z10addElementPfS_S_ii,"ax",@progbits
	.align	128
        .global         _Z10addElementPfS_S_ii
        .type           _Z10addElementPfS_S_ii,@function
        .size           _Z10addElementPfS_S_ii,(.L_x_1 - _Z10addElementPfS_S_ii)
        .other          _Z10addElementPfS_S_ii,@"STO_CUDA_ENTRY STV_DEFAULT"
_Z10addElementPfS_S_ii:
.text._Z10addElementPfS_S_ii:
[----:B------:R-:W-:Y:S01]  /*0000*/  LDC R1, c[0x0][0x37c] ;  /* 0x0000df00ff017b82 */ /* 0x000fe20000000800 */
[----:B------:R-:W0:Y:S07]  /*0010*/  S2R R0, SR_TID.X ;  /* 0x0000000000007919 */ /* 0x000e2e0000002100 */
[----:B------:R-:W0:Y:S08]  /*0020*/  LDC.64 R8, c[0x0][0x398] ;  /* 0x0000e600ff087b82 */ /* 0x000e300000000a00 */
[----:B------:R-:W1:Y:S01]  /*0030*/  S2UR UR6, SR_CTAID.X ;  /* 0x00000000000679c3 */ /* 0x000e620000002500 */
[----:B0-----:R-:W-:-:S04]  /*0040*/  ISETP.GE.AND P0, PT, R0, R9, PT ;  /* 0x000000090000720c */ /* 0x001fc80003f06270 */
[----:B-1----:R-:W-:-:S13]  /*0050*/  ISETP.LE.OR P0, PT, R8, UR6, P0 ;  /* 0x0000000608007c0c */ /* 0x002fda0008703670 */
[----:B------:R-:W-:Y:S05]  /*0060*/  @P0 EXIT ;  /* 0x000000000000094d */ /* 0x000fea0003800000 */
[----:B------:R-:W0:Y:S01]  /*0070*/  LDC.64 R2, c[0x0][0x380] ;  /* 0x0000e000ff027b82 */ /* 0x000e220000000a00 */
[----:B------:R-:W1:Y:S01]  /*0080*/  LDCU.64 UR4, c[0x0][0x358] ;  /* 0x00006b00ff0477ac */ /* 0x000e620008000a00 */
[----:B------:R-:W-:-:S06]  /*0090*/  IMAD R9, R9, UR6, R0 ;  /* 0x0000000609097c24 */ /* 0x000fcc000f8e0200 */
[----:B------:R-:W2:Y:S08]  /*00a0*/  LDC.64 R4, c[0x0][0x388] ;  /* 0x0000e200ff047b82 */ /* 0x000eb00000000a00 */
[----:B------:R-:W3:Y:S01]  /*00b0*/  LDC.64 R6, c[0x0][0x390] ;  /* 0x0000e400ff067b82 */ /* 0x000ee20000000a00 */
[----:B0-----:R-:W-:-:S06]  /*00c0*/  IMAD.WIDE.U32 R2, R9, 0x4, R2 ;  /* 0x0000000409027825 */ /* 0x001fcc00078e0002 */
[----:B-1----:R-:W4:Y:S01]  /*00d0*/  LDG.E R2, desc[UR4][R2.64] ;  /* 0x0000000402027981 */ /* 0x002f22000c1e1900 */
[----:B--2---:R-:W-:-:S06]  /*00e0*/  IMAD.WIDE.U32 R4, R9, 0x4, R4 ;  /* 0x0000000409047825 */ /* 0x004fcc00078e0004 */
[----:B------:R-:W4:Y:S01]  /*00f0*/  LDG.E R5, desc[UR4][R4.64] ;  /* 0x0000000404057981 */ /* 0x000f22000c1e1900 */
[----:B---3--:R-:W-:-:S04]  /*0100*/  IMAD.WIDE.U32 R6, R9, 0x4, R6 ;  /* 0x0000000409067825 */ /* 0x008fc800078e0006 */
[----:B----4-:R-:W-:-:S05]  /*0110*/  FADD R9, R2, R5 ;  /* 0x0000000502097221 */ /* 0x010fca0000000000 */
[----:B------:R-:W-:Y:S01]  /*0120*/  STG.E desc[UR4][R6.64], R9 ;  /* 0x0000000906007986 */ /* 0x000fe2000c101904 */
[----:B------:R-:W-:Y:S05]  /*0130*/  EXIT ;  /* 0x000000000000794d */ /* 0x000fea0003800000 */
.L_x_0:
[----:B------:R-:W-:-:S00]  /*0140*/  BRA `(.L_x_0) ;  /* 0xfffffffc00fc7947 */ /* 0x000fc0000383ffff */
[----:B------:R-:W-:-:S00]  /*0150*/  NOP ;  /* 0x0000000000007918 */ /* 0x000fc00000000000 */
        /* <DEDUP_REMOVED lines=10> */
.L_x_1:


//--------------------- .nv.shared.reserved.0     --------------------------
	.section	.nv.shared.reserved.0,"aw",@nobits
	.weak		__nv_reservedSMEM_offset_0_alias
	.size		__nv_reservedSMEM_offset_0_alias, 0, 64
	.other		__nv_reservedSMEM_offset_0_alias,@"STO_CUDA_RESERVED_SHARED STV_DEFAULT"
__nv_reservedSMEM_offset_0_alias:
	.zero		0
	.zero		64


//--------------------- .nv.constant0._Z10addElementPfS_S_ii --------------------------
	.section	.nv.constant0._Z10addElementPfS_S_ii,"a",@progbits
	.sectionflags	@""
	.align	4
.nv.constant0._Z10addElementPfS_S_ii:
	.zero		928


//--------------------- SYMBOLS --------------------------

	.type		.nv.reservedSmem.offset0,@object
	.size		.nv.reservedSmem.offset0,0x4
